//
// Generated by NVIDIA NVVM Compiler
//
// Compiler Build ID: CL-36424714
// Cuda compilation tools, release 13.0, V13.0.88
// Based on NVVM 20.0.0
//

.version 9.0
.target sm_100
.address_size 64

	// .globl	_Z21parallel_checkOverlapPfPii
.extern .func  (.param .b64 func_retval0) malloc
(
	.param .b64 malloc_param_0
)
;

.visible .entry _Z21parallel_checkOverlapPfPii(
	.param .u64 .ptr .align 1 _Z21parallel_checkOverlapPfPii_param_0,
	.param .u64 .ptr .align 1 _Z21parallel_checkOverlapPfPii_param_1,
	.param .u32 _Z21parallel_checkOverlapPfPii_param_2
)
{
	.reg .pred 	%p<53>;
	.reg .b32 	%r<27>;
	.reg .b32 	%f<44>;
	.reg .b64 	%rd<27>;

	ld.param.u64 	%rd11, [_Z21parallel_checkOverlapPfPii_param_0];
	ld.param.u64 	%rd12, [_Z21parallel_checkOverlapPfPii_param_1];
	ld.param.u32 	%r15, [_Z21parallel_checkOverlapPfPii_param_2];
	cvta.to.global.u64 	%rd1, %rd11;
	cvta.to.global.u64 	%rd2, %rd12;
	mov.u32 	%r1, %ntid.x;
	mov.u32 	%r16, %ctaid.x;
	mov.u32 	%r17, %tid.x;
	mad.lo.s32 	%r24, %r16, %r1, %r17;
	setp.ge.s32 	%p19, %r24, %r15;
	@%p19 bra 	$L__BB0_40;
	add.s64 	%rd3, %rd1, 4;
	mov.u32 	%r18, %nctaid.x;
	mul.lo.s32 	%r3, %r18, %r1;
$L__BB0_2:
	add.s32 	%r25, %r24, 1;
	setp.ge.s32 	%p20, %r25, %r15;
	@%p20 bra 	$L__BB0_39;
	mul.lo.s32 	%r19, %r24, 20;
	mul.wide.s32 	%rd13, %r19, 4;
	add.s64 	%rd4, %rd1, %rd13;
	mul.wide.s32 	%rd14, %r24, 4;
	add.s64 	%rd5, %rd2, %rd14;
$L__BB0_4:
	ld.global.u32 	%r20, [%rd5];
	cvt.rn.f32.s32 	%f22, %r20;
	mul.lo.s32 	%r7, %r25, 20;
	mul.wide.s32 	%rd15, %r25, 4;
	add.s64 	%rd16, %rd2, %rd15;
	ld.global.u32 	%r8, [%rd16];
	cvt.rn.f32.s32 	%f1, %r8;
	add.f32 	%f23, %f22, 0fBF800000;
	cvt.rzi.s32.f32 	%r9, %f23;
	{ // callseq 0, 0
	.param .b64 param0;
	st.param.b64 	[param0], 24;
	.param .b64 retval0;
	call.uni (retval0), 
	malloc, 
	(
	param0
	);
	ld.param.b64 	%rd17, [retval0];
	} // callseq 0
	setp.lt.s32 	%p21, %r9, 2;
	@%p21 bra 	$L__BB0_36;
	ld.global.f32 	%f2, [%rd4];
	st.f32 	[%rd17], %f2;
	ld.global.f32 	%f3, [%rd4+4];
	st.f32 	[%rd17+4], %f3;
	ld.global.f32 	%f4, [%rd4+8];
	st.f32 	[%rd17+8], %f4;
	ld.global.f32 	%f5, [%rd4+12];
	st.f32 	[%rd17+12], %f5;
	shl.b32 	%r21, %r9, 1;
	mul.wide.u32 	%rd18, %r21, 4;
	add.s64 	%rd19, %rd4, %rd18;
	ld.global.f32 	%f6, [%rd19];
	st.f32 	[%rd17+16], %f6;
	ld.global.f32 	%f7, [%rd19+4];
	st.f32 	[%rd17+20], %f7;
	setp.lt.s32 	%p22, %r8, 1;
	@%p22 bra 	$L__BB0_36;
	sub.f32 	%f8, %f3, %f7;
	mul.wide.s32 	%rd20, %r7, 4;
	add.s64 	%rd26, %rd3, %rd20;
	mov.pred 	%p48, -1;
	mov.b32 	%r26, 0;
$L__BB0_7:
	mov.pred 	%p52, 0;
	not.pred 	%p25, %p48;
	@%p25 bra 	$L__BB0_34;
	ld.global.f32 	%f9, [%rd26+-4];
	ld.global.f32 	%f10, [%rd26];
	sub.f32 	%f11, %f4, %f2;
	setp.neu.f32 	%p26, %f11, 0f00000000;
	@%p26 bra 	$L__BB0_12;
	setp.leu.f32 	%p28, %f6, %f2;
	@%p28 bra 	$L__BB0_11;
	setp.ge.f32 	%p49, %f9, %f2;
	bra.uni 	$L__BB0_15;
$L__BB0_11:
	setp.le.f32 	%p49, %f9, %f2;
	bra.uni 	$L__BB0_15;
$L__BB0_12:
	sub.f32 	%f24, %f5, %f3;
	div.rn.f32 	%f12, %f24, %f11;
	mul.f32 	%f25, %f2, %f12;
	sub.f32 	%f13, %f3, %f25;
	fma.rn.f32 	%f26, %f12, %f6, %f13;
	setp.leu.f32 	%p27, %f7, %f26;
	@%p27 bra 	$L__BB0_14;
	fma.rn.f32 	%f28, %f9, %f12, %f13;
	setp.ge.f32 	%p49, %f10, %f28;
	bra.uni 	$L__BB0_15;
$L__BB0_14:
	fma.rn.f32 	%f27, %f9, %f12, %f13;
	setp.le.f32 	%p49, %f10, %f27;
$L__BB0_15:
	sub.f32 	%f14, %f6, %f4;
	setp.eq.f32 	%p29, %f14, 0f00000000;
	@%p29 bra 	$L__BB0_20;
	sub.f32 	%f29, %f7, %f5;
	div.rn.f32 	%f15, %f29, %f14;
	mul.f32 	%f30, %f4, %f15;
	sub.f32 	%f16, %f5, %f30;
	fma.rn.f32 	%f17, %f15, %f2, %f16;
	mov.pred 	%p50, 0;
	not.pred 	%p31, %p49;
	@%p31 bra 	$L__BB0_24;
	setp.gt.f32 	%p32, %f3, %f17;
	@%p32 bra 	$L__BB0_19;
	fma.rn.f32 	%f31, %f9, %f15, %f16;
	setp.le.f32 	%p50, %f10, %f31;
	bra.uni 	$L__BB0_24;
$L__BB0_19:
	fma.rn.f32 	%f32, %f9, %f15, %f16;
	setp.ge.f32 	%p50, %f10, %f32;
	bra.uni 	$L__BB0_24;
$L__BB0_20:
	mov.pred 	%p50, 0;
	not.pred 	%p34, %p49;
	@%p34 bra 	$L__BB0_24;
	setp.gt.f32 	%p35, %f2, %f4;
	@%p35 bra 	$L__BB0_23;
	setp.le.f32 	%p50, %f9, %f4;
	bra.uni 	$L__BB0_24;
$L__BB0_23:
	setp.ge.f32 	%p50, %f9, %f4;
$L__BB0_24:
	sub.f32 	%f18, %f2, %f6;
	setp.eq.f32 	%p36, %f18, 0f00000000;
	@%p36 bra 	$L__BB0_29;
	div.rn.f32 	%f19, %f8, %f18;
	mul.f32 	%f33, %f6, %f19;
	sub.f32 	%f20, %f7, %f33;
	fma.rn.f32 	%f21, %f19, %f4, %f20;
	mov.pred 	%p51, 0;
	not.pred 	%p38, %p50;
	@%p38 bra 	$L__BB0_33;
	setp.gt.f32 	%p39, %f5, %f21;
	@%p39 bra 	$L__BB0_28;
	fma.rn.f32 	%f34, %f9, %f19, %f20;
	setp.le.f32 	%p51, %f10, %f34;
	bra.uni 	$L__BB0_33;
$L__BB0_28:
	fma.rn.f32 	%f35, %f9, %f19, %f20;
	setp.ge.f32 	%p51, %f10, %f35;
	bra.uni 	$L__BB0_33;
$L__BB0_29:
	mov.pred 	%p51, 0;
	not.pred 	%p41, %p50;
	@%p41 bra 	$L__BB0_33;
	setp.gt.f32 	%p42, %f4, %f6;
	@%p42 bra 	$L__BB0_32;
	setp.le.f32 	%p51, %f9, %f6;
	bra.uni 	$L__BB0_33;
$L__BB0_32:
	setp.ge.f32 	%p51, %f9, %f6;
$L__BB0_33:
	not.pred 	%p52, %p51;
$L__BB0_34:
	add.s32 	%r26, %r26, 1;
	cvt.rn.f32.u32 	%f36, %r26;
	setp.gt.f32 	%p43, %f1, %f36;
	add.s64 	%rd26, %rd26, 8;
	mov.pred 	%p48, %p52;
	@%p43 bra 	$L__BB0_7;
	not.pred 	%p44, %p52;
	@%p44 bra 	$L__BB0_38;
$L__BB0_36:
	add.f32 	%f37, %f1, 0fBF800000;
	cvt.rzi.s32.f32 	%r12, %f37;
	{ // callseq 1, 0
	.param .b64 param0;
	st.param.b64 	[param0], 24;
	.param .b64 retval0;
	call.uni (retval0), 
	malloc, 
	(
	param0
	);
	ld.param.b64 	%rd21, [retval0];
	} // callseq 1
	setp.lt.s32 	%p45, %r12, 2;
	@%p45 bra 	$L__BB0_38;
	mul.wide.s32 	%rd22, %r7, 4;
	add.s64 	%rd23, %rd1, %rd22;
	ld.global.f32 	%f38, [%rd23];
	st.f32 	[%rd21], %f38;
	ld.global.f32 	%f39, [%rd23+4];
	st.f32 	[%rd21+4], %f39;
	ld.global.f32 	%f40, [%rd23+8];
	st.f32 	[%rd21+8], %f40;
	ld.global.f32 	%f41, [%rd23+12];
	st.f32 	[%rd21+12], %f41;
	shl.b32 	%r23, %r12, 1;
	mul.wide.u32 	%rd24, %r23, 4;
	add.s64 	%rd25, %rd23, %rd24;
	ld.global.f32 	%f42, [%rd25];
	st.f32 	[%rd21+16], %f42;
	ld.global.f32 	%f43, [%rd25+4];
	st.f32 	[%rd21+20], %f43;
$L__BB0_38:
	add.s32 	%r25, %r25, 1;
	setp.lt.s32 	%p46, %r25, %r15;
	@%p46 bra 	$L__BB0_4;
$L__BB0_39:
	add.s32 	%r24, %r24, %r3;
	setp.lt.s32 	%p47, %r24, %r15;
	@%p47 bra 	$L__BB0_2;
$L__BB0_40:
	ret;

}


// ===== COMPILED SASS (sm_100) =====

	.target	sm_100

	.elftype	@"ET_EXEC"


//--------------------- .note.nv.tkinfo           --------------------------
	.section	.note.nv.tkinfo,"",@"SHT_NOTE"
	.sectionflags	@"SHF_NOTE_NV_TKINFO"
	.tkinfo
        /*0018*/ 	.word	0x00000002
        /*0030*/ 	.string	""
        /*0030*/ 	.string	"ptxas"
        /*0030*/ 	.string	"Cuda compilation tools, release 13.0, V13.0.88"
        /*0030*/ 	.string	"Build cuda_13.0.r13.0/compiler.36424714_0"
        /*0030*/ 	.string	"-arch sm_100 -m 64 "



//--------------------- .note.nv.cuinfo           --------------------------
	.section	.note.nv.cuinfo,"",@"SHT_NOTE"
	.sectionflags	@"SHF_NOTE_NV_CUINFO"
        /*0018*/ 	.short	0x0002
        /*001a*/ 	.short	0x0064
        /*001c*/ 	.short	0x0082
	.zero		2


//--------------------- .nv.info                  --------------------------
	.section	.nv.info,"",@"SHT_CUDA_INFO"
	.align	4


	//----- nvinfo : EIATTR_REGCOUNT
	.align		4
        /*0000*/ 	.byte	0x04, 0x2f
        /*0002*/ 	.short	(.L_1 - .L_0)
	.align		4
.L_0:
        /*0004*/ 	.word	index@(_Z21parallel_checkOverlapPfPii)
        /*0008*/ 	.word	0x00000021


	//----- nvinfo : EIATTR_FRAME_SIZE
	.align		4
.L_1:
        /*000c*/ 	.byte	0x04, 0x11
        /*000e*/ 	.short	(.L_3 - .L_2)
	.align		4
.L_2:
        /*0010*/ 	.word	index@($__internal_0_$__cuda_sm3x_div_rn_noftz_f32_slowpath)
        /*0014*/ 	.word	0x00000000


	//----- nvinfo : EIATTR_FRAME_SIZE
	.align		4
.L_3:
        /*0018*/ 	.byte	0x04, 0x11
        /*001a*/ 	.short	(.L_5 - .L_4)
	.align		4
.L_4:
        /*001c*/ 	.word	index@(_Z21parallel_checkOverlapPfPii)
        /*0020*/ 	.word	0x00000000


	//----- nvinfo : EIATTR_MIN_STACK_SIZE
	.align		4
.L_5:
        /*0024*/ 	.byte	0x04, 0x12
        /*0026*/ 	.short	(.L_7 - .L_6)
	.align		4
.L_6:
        /*0028*/ 	.word	index@(_Z21parallel_checkOverlapPfPii)
        /*002c*/ 	.word	0x00000000
.L_7:


//--------------------- .nv.compat                --------------------------
	.section	.nv.compat,"",@"SHT_CUDA_COMPAT_INFO"
	.align	4
        /*0000*/ 	.byte	0x02, 0x09, 0x00, 0x00, 0x02, 0x02, 0x01, 0x00, 0x02, 0x05, 0x05, 0x00, 0x03, 0x07, 0x01, 0x01
        /*0010*/ 	.byte	0x02, 0x03, 0x00, 0x00, 0x02, 0x06, 0x01, 0x00, 0x04, 0x0b, 0x08, 0x00, 0x01, 0x00, 0x00, 0x00
        /*0020*/ 	.byte	0x00, 0x00, 0x00, 0x00


//--------------------- .nv.info._Z21parallel_checkOverlapPfPii --------------------------
	.section	.nv.info._Z21parallel_checkOverlapPfPii,"",@"SHT_CUDA_INFO"
	.sectionflags	@""
	.align	4


	//----- nvinfo : EIATTR_CUDA_API_VERSION
	.align		4
        /*0000*/ 	.byte	0x04, 0x37
        /*0002*/ 	.short	(.L_9 - .L_8)
.L_8:
        /*0004*/ 	.word	0x00000082


	//----- nvinfo : EIATTR_KPARAM_INFO
	.align		4
.L_9:
        /*0008*/ 	.byte	0x04, 0x17
        /*000a*/ 	.short	(.L_11 - .L_10)
.L_10:
        /*000c*/ 	.word	0x00000000
        /*0010*/ 	.short	0x0002
        /*0012*/ 	.short	0x0010
        /*0014*/ 	.byte	0x00, 0xf0, 0x11, 0x00


	//----- nvinfo : EIATTR_KPARAM_INFO
	.align		4
.L_11:
        /*0018*/ 	.byte	0x04, 0x17
        /*001a*/ 	.short	(.L_13 - .L_12)
.L_12:
        /*001c*/ 	.word	0x00000000
        /*0020*/ 	.short	0x0001
        /*0022*/ 	.short	0x0008
        /*0024*/ 	.byte	0x00, 0xf5, 0x21, 0x00


	//----- nvinfo : EIATTR_KPARAM_INFO
	.align		4
.L_13:
        /*0028*/ 	.byte	0x04, 0x17
        /*002a*/ 	.short	(.L_15 - .L_14)
.L_14:
        /*002c*/ 	.word	0x00000000
        /*0030*/ 	.short	0x0000
        /*0032*/ 	.short	0x0000
        /*0034*/ 	.byte	0x00, 0xf5, 0x21, 0x00


	//----- nvinfo : EIATTR_SPARSE_MMA_MASK
	.align		4
.L_15:
        /*0038*/ 	.byte	0x03, 0x50
        /*003a*/ 	.short	0x0000


	//----- nvinfo : EIATTR_MAXREG_COUNT
	.align		4
        /*003c*/ 	.byte	0x03, 0x1b
        /*003e*/ 	.short	0x00ff


	//----- nvinfo : EIATTR_EXTERNS
	.align		4
        /*0040*/ 	.byte	0x04, 0x0f
        /*0042*/ 	.short	(.L_17 - .L_16)


	//   ....[0]....
	.align		4
.L_16:
        /*0044*/ 	.word	index@(malloc)


	//----- nvinfo : EIATTR_MERCURY_ISA_VERSION
	.align		4
.L_17:
        /*0048*/ 	.byte	0x03, 0x5f
        /*004a*/ 	.short	0x0101


	//----- nvinfo : EIATTR_VRC_CTA_INIT_COUNT
	.align		4
        /*004c*/ 	.byte	0x02, 0x4a
	.zero		1
	.zero		1


	//----- nvinfo : EIATTR_SYSCALL_OFFSETS
	.align		4
        /*0050*/ 	.byte	0x04, 0x46
        /*0052*/ 	.short	(.L_19 - .L_18)


	//   ....[0]....
.L_18:
        /*0054*/ 	.word	0x000002a0


	//   ....[1]....
        /*0058*/ 	.word	0x00000c30


	//----- nvinfo : EIATTR_EXIT_INSTR_OFFSETS
	.align		4
.L_19:
        /*005c*/ 	.byte	0x04, 0x1c
        /*005e*/ 	.short	(.L_21 - .L_20)


	//   ....[0]....
.L_20:
        /*0060*/ 	.word	0x00000070


	//   ....[1]....
        /*0064*/ 	.word	0x00000de0


	//----- nvinfo : EIATTR_CRS_STACK_SIZE
	.align		4
.L_21:
        /*0068*/ 	.byte	0x04, 0x1e
        /*006a*/ 	.short	(.L_23 - .L_22)
.L_22:
        /*006c*/ 	.word	0x00000000


	//----- nvinfo : EIATTR_CBANK_PARAM_SIZE
	.align		4
.L_23:
        /*0070*/ 	.byte	0x03, 0x19
        /*0072*/ 	.short	0x0014


	//----- nvinfo : EIATTR_PARAM_CBANK
	.align		4
        /*0074*/ 	.byte	0x04, 0x0a
        /*0076*/ 	.short	(.L_25 - .L_24)
	.align		4
.L_24:
        /*0078*/ 	.word	index@(.nv.constant0._Z21parallel_checkOverlapPfPii)
        /*007c*/ 	.short	0x0380
        /*007e*/ 	.short	0x0014


	//----- nvinfo : EIATTR_SW_WAR
	.align		4
.L_25:
        /*0080*/ 	.byte	0x04, 0x36
        /*0082*/ 	.short	(.L_27 - .L_26)
.L_26:
        /*0084*/ 	.word	0x00000008
.L_27:


//--------------------- .nv.callgraph             --------------------------
	.section	.nv.callgraph,"",@"SHT_CUDA_CALLGRAPH"
	.align	4
	.sectionentsize	8
	.align		4
        /*0000*/ 	.word	0x00000000
	.align		4
        /*0004*/ 	.word	0xffffffff
	.align		4
        /*0008*/ 	.word	index@(_Z21parallel_checkOverlapPfPii)
	.align		4
        /*000c*/ 	.word	index@(malloc)
	.align		4
        /*0010*/ 	.word	0x00000000
	.align		4
        /*0014*/ 	.word	0xfffffffe
	.align		4
        /*0018*/ 	.word	0x00000000
	.align		4
        /*001c*/ 	.word	0xfffffffd
	.align		4
        /*0020*/ 	.word	0x00000000
	.align		4
        /*0024*/ 	.word	0xfffffffc


//--------------------- .nv.constant4             --------------------------
	.section	.nv.constant4,"a",@progbits
	.align	8
	.align		8
.nv.constant4:
        /*0000*/ 	.dword	malloc


//--------------------- .text._Z21parallel_checkOverlapPfPii --------------------------
	.section	.text._Z21parallel_checkOverlapPfPii,"ax",@progbits
	.align	128
        .global         _Z21parallel_checkOverlapPfPii
        .type           _Z21parallel_checkOverlapPfPii,@function
        .size           _Z21parallel_checkOverlapPfPii,(.L_x_41 - _Z21parallel_checkOverlapPfPii)
        .other          _Z21parallel_checkOverlapPfPii,@"STO_CUDA_ENTRY STV_DEFAULT"
_Z21parallel_checkOverlapPfPii:
.text._Z21parallel_checkOverlapPfPii:
[----:B------:R-:W0:Y:S01]  /*0000*/  LDC R1, c[0x0][0x37c] ;  /* 0x0000df00ff017b82 */ /* 0x000e220000000800 */
[----:B------:R-:W1:Y:S01]  /*0010*/  S2R R23, SR_CTAID.X ;  /* 0x0000000000177919 */ /* 0x000e620000002500 */
[----:B------:R-:W1:Y:S01]  /*0020*/  LDCU UR38, c[0x0][0x360] ;  /* 0x00006c00ff2677ac */ /* 0x000e620008000800 */
[----:B------:R-:W1:Y:S01]  /*0030*/  S2R R0, SR_TID.X ;  /* 0x0000000000007919 */ /* 0x000e620000002100 */
[----:B------:R-:W2:Y:S01]  /*0040*/  LDCU UR4, c[0x0][0x390] ;  /* 0x00007200ff0477ac */ /* 0x000ea20008000800 */
[----:B-1----:R-:W-:-:S05]  /*0050*/  IMAD R23, R23, UR38, R0 ;  /* 0x0000002617177c24 */ /* 0x002fca000f8e0200 */
[----:B--2---:R-:W-:-:S13]  /*0060*/  ISETP.GE.AND P0, PT, R23, UR4, PT ;  /* 0x0000000417007c0c */ /* 0x004fda000bf06270 */
[----:B0-----:R-:W-:Y:S05]  /*0070*/  @P0 EXIT ;  /* 0x000000000000094d */ /* 0x001fea0003800000 */
[----:B------:R-:W0:Y:S01]  /*0080*/  LDCU.64 UR6, c[0x0][0x380] ;  /* 0x00007000ff0677ac */ /* 0x000e220008000a00 */
[----:B------:R-:W1:Y:S01]  /*0090*/  LDCU UR4, c[0x0][0x370] ;  /* 0x00006e00ff0477ac */ /* 0x000e620008000800 */
[----:B------:R-:W2:Y:S01]  /*00a0*/  LDCU.64 UR36, c[0x0][0x358] ;  /* 0x00006b00ff2477ac */ /* 0x000ea20008000a00 */
[----:B0-----:R-:W-:Y:S02]  /*00b0*/  UIADD3 UR39, UP0, UPT, UR6, 0x4, URZ ;  /* 0x0000000406277890 */ /* 0x001fe4000ff1e0ff */
[----:B-1----:R-:W-:Y:S02]  /*00c0*/  UIMAD UR38, UR38, UR4, URZ ;  /* 0x00000004262672a4 */ /* 0x002fe4000f8e02ff */
[----:B--2---:R-:W-:-:S12]  /*00d0*/  UIADD3.X UR40, UPT, UPT, URZ, UR7, URZ, UP0, !UPT ;  /* 0x00000007ff287290 */ /* 0x004fd800087fe4ff */
.L_x_28:
[----:B------:R-:W0:Y:S01]  /*00e0*/  LDCU UR4, c[0x0][0x390] ;  /* 0x00007200ff0477ac */ /* 0x000e220008000800 */
[----:B------:R-:W-:Y:S01]  /*00f0*/  VIADD R22, R23, 0x1 ;  /* 0x0000000117167836 */ /* 0x000fe20000000000 */
[----:B------:R-:W-:Y:S04]  /*0100*/  BSSY.RECONVERGENT B7, `(.L_x_0) ;  /* 0x00000c9000077945 */ /* 0x000fe80003800200 */
[----:B0-----:R-:W-:-:S13]  /*0110*/  ISETP.GE.AND P0, PT, R22, UR4, PT ;  /* 0x0000000416007c0c */ /* 0x001fda000bf06270 */
[----:B-1----:R-:W-:Y:S05]  /*0120*/  @P0 BRA `(.L_x_1) ;  /* 0x0000000c00180947 */ /* 0x002fea0003800000 */
[----:B------:R-:W0:Y:S01]  /*0130*/  LDC.64 R18, c[0x0][0x380] ;  /* 0x0000e000ff127b82 */ /* 0x000e220000000a00 */
[----:B------:R-:W-:-:S07]  /*0140*/  IMAD R3, R23, 0x14, RZ ;  /* 0x0000001417037824 */ /* 0x000fce00078e02ff */
[----:B------:R-:W1:Y:S01]  /*0150*/  LDC.64 R16, c[0x0][0x388] ;  /* 0x0000e200ff107b82 */ /* 0x000e620000000a00 */
[----:B0-----:R-:W-:-:S04]  /*0160*/  IMAD.WIDE R18, R3, 0x4, R18 ;  /* 0x0000000403127825 */ /* 0x001fc800078e0212 */
[----:B-1----:R-:W-:-:S07]  /*0170*/  IMAD.WIDE R16, R23, 0x4, R16 ;  /* 0x0000000417107825 */ /* 0x002fce00078e0210 */
.L_x_27:
[----:B------:R-:W0:Y:S01]  /*0180*/  LDC.64 R2, c[0x0][0x388] ;  /* 0x0000e200ff027b82 */ /* 0x000e220000000a00 */
[----:B------:R-:W2:Y:S01]  /*0190*/  LDG.E R0, desc[UR36][R16.64] ;  /* 0x0000002410007981 */ /* 0x000ea2000c1e1900 */
[----:B-1----:R-:W1:Y:S01]  /*01a0*/  LDCU UR4, c[0x0][0x390] ;  /* 0x00007200ff0477ac */ /* 0x002e620008000800 */
[----:B0-----:R-:W-:-:S06]  /*01b0*/  IMAD.WIDE R2, R22, 0x4, R2 ;  /* 0x0000000416027825 */ /* 0x001fcc00078e0202 */
[----:B------:R-:W3:Y:S01]  /*01c0*/  LDG.E R2, desc[UR36][R2.64] ;  /* 0x0000002402027981 */ /* 0x000ee2000c1e1900 */
[----:B------:R-:W-:Y:S01]  /*01d0*/  MOV R6, 0x0 ;  /* 0x0000000000067802 */ /* 0x000fe20000000f00 */
[C---:B------:R-:W-:Y:S02]  /*01e0*/  IMAD R24, R22.reuse, 0x14, RZ ;  /* 0x0000001416187824 */ /* 0x040fe400078e02ff */
[----:B------:R-:W-:Y:S02]  /*01f0*/  VIADD R22, R22, 0x1 ;  /* 0x0000000116167836 */ /* 0x000fe40000000000 */
[----:B------:R-:W-:Y:S01]  /*0200*/  IMAD.MOV.U32 R4, RZ, RZ, 0x18 ;  /* 0x00000018ff047424 */ /* 0x000fe200078e00ff */
[----:B------:R-:W0:Y:S01]  /*0210*/  LDC.64 R6, c[0x4][R6] ;  /* 0x0100000006067b82 */ /* 0x000e220000000a00 */
[----:B------:R-:W-:Y:S01]  /*0220*/  IMAD.MOV.U32 R5, RZ, RZ, RZ ;  /* 0x000000ffff057224 */ /* 0x000fe200078e00ff */
[----:B-1----:R-:W-:-:S04]  /*0230*/  ISETP.GE.AND P0, PT, R22, UR4, PT ;  /* 0x0000000416007c0c */ /* 0x002fc8000bf06270 */
[----:B------:R-:W-:Y:S02]  /*0240*/  P2R R25, PR, RZ, 0x1 ;  /* 0x00000001ff197803 */ /* 0x000fe40000000000 */
[----:B--2---:R-:W-:-:S05]  /*0250*/  I2FP.F32.S32 R0, R0 ;  /* 0x0000000000007245 */ /* 0x004fca0000201400 */
[----:B------:R-:W-:-:S04]  /*0260*/  FADD R0, R0, -1 ;  /* 0xbf80000000007421 */ /* 0x000fc80000000000 */
[----:B------:R1:W2:Y:S02]  /*0270*/  F2I.TRUNC.NTZ R27, R0 ;  /* 0x00000000001b7305 */ /* 0x0002a4000020f100 */
[----:B0123--:R-:W-:-:S07]  /*0280*/  I2FP.F32.S32 R26, R2 ;  /* 0x00000002001a7245 */ /* 0x00ffce0000201400 */
[----:B------:R-:W-:-:S07]  /*0290*/  LEPC R20, `(.L_x_2) ;  /* 0x000000001014794e */ /* 0x000fce0000000000 */
[----:B------:R-:W-:Y:S05]  /*02a0*/  CALL.ABS.NOINC R6 ;  /* 0x0000000006007343 */ /* 0x000fea0003c00000 */
.L_x_2:
[----:B------:R-:W-:Y:S01]  /*02b0*/  ISETP.GE.AND P0, PT, R27, 0x2, PT ;  /* 0x000000021b00780c */ /* 0x000fe20003f06270 */
[----:B------:R-:W-:Y:S04]  /*02c0*/  BSSY.RECONVERGENT B6, `(.L_x_3) ;  /* 0x00000aa000067945 */ /* 0x000fe80003800200 */
[----:B------:R-:W-:Y:S08]  /*02d0*/  BSSY.RELIABLE B2, `(.L_x_4) ;  /* 0x000008e000027945 */ /* 0x000ff00003800100 */
[----:B------:R-:W-:Y:S05]  /*02e0*/  @!P0 BRA `(.L_x_5) ;  /* 0x0000000800308947 */ /* 0x000fea0003800000 */
[----:B------:R-:W2:Y:S04]  /*02f0*/  LDG.E R7, desc[UR36][R18.64] ;  /* 0x0000002412077981 */ /* 0x000ea8000c1e1900 */
[----:B--2---:R0:W-:Y:S04]  /*0300*/  ST.E desc[UR36][R4.64], R7 ;  /* 0x0000000704007985 */ /* 0x0041e8000c101924 */
[----:B------:R-:W2:Y:S04]  /*0310*/  LDG.E R6, desc[UR36][R18.64+0x4] ;  /* 0x0000042412067981 */ /* 0x000ea8000c1e1900 */
[----:B--2---:R0:W-:Y:S04]  /*0320*/  ST.E desc[UR36][R4.64+0x4], R6 ;  /* 0x0000040604007985 */ /* 0x0041e8000c101924 */
[----:B------:R-:W2:Y:S01]  /*0330*/  LDG.E R8, desc[UR36][R18.64+0x8] ;  /* 0x0000082412087981 */ /* 0x000ea2000c1e1900 */
[----:B------:R-:W-:-:S03]  /*0340*/  IMAD.SHL.U32 R13, R27, 0x2, RZ ;  /* 0x000000021b0d7824 */ /* 0x000fc600078e00ff */
[----:B--2---:R0:W-:Y:S04]  /*0350*/  ST.E desc[UR36][R4.64+0x8], R8 ;  /* 0x0000080804007985 */ /* 0x0041e8000c101924 */
[----:B------:R-:W2:Y:S01]  /*0360*/  LDG.E R9, desc[UR36][R18.64+0xc] ;  /* 0x00000c2412097981 */ /* 0x000ea2000c1e1900 */
[----:B------:R-:W-:-:S03]  /*0370*/  IMAD.WIDE.U32 R12, R13, 0x4, R18 ;  /* 0x000000040d0c7825 */ /* 0x000fc600078e0012 */
[----:B--2---:R0:W-:Y:S04]  /*0380*/  ST.E desc[UR36][R4.64+0xc], R9 ;  /* 0x00000c0904007985 */ /* 0x0041e8000c101924 */
[----:B------:R-:W2:Y:S04]  /*0390*/  LDG.E R11, desc[UR36][R12.64] ;  /* 0x000000240c0b7981 */ /* 0x000ea8000c1e1900 */
[----:B--2---:R0:W-:Y:S04]  /*03a0*/  ST.E desc[UR36][R4.64+0x10], R11 ;  /* 0x0000100b04007985 */ /* 0x0041e8000c101924 */
[----:B------:R-:W2:Y:S01]  /*03b0*/  LDG.E R10, desc[UR36][R12.64+0x4] ;  /* 0x000004240c0a7981 */ /* 0x000ea2000c1e1900 */
[----:B------:R-:W-:-:S03]  /*03c0*/  ISETP.GE.AND P0, PT, R2, 0x1, PT ;  /* 0x000000010200780c */ /* 0x000fc60003f06270 */
[----:B--2---:R0:W-:Y:S10]  /*03d0*/  ST.E desc[UR36][R4.64+0x14], R10 ;  /* 0x0000140a04007985 */ /* 0x0041f4000c101924 */
[----:B------:R-:W-:Y:S05]  /*03e0*/  @!P0 BRA `(.L_x_5) ;  /* 0x0000000400f08947 */ /* 0x000fea0003800000 */
[----:B------:R-:W-:Y:S01]  /*03f0*/  IMAD.U32 R2, RZ, RZ, UR39 ;  /* 0x00000027ff027e24 */ /* 0x000fe2000f8e00ff */
[----:B------:R-:W-:Y:S01]  /*0400*/  BSSY.RECONVERGENT B1, `(.L_x_6) ;  /* 0x0000078000017945 */ /* 0x000fe20003800200 */
[----:B------:R-:W-:Y:S01]  /*0410*/  IMAD.U32 R3, RZ, RZ, UR40 ;  /* 0x00000028ff037e24 */ /* 0x000fe2000f8e00ff */
[----:B------:R-:W-:Y:S01]  /*0420*/  PLOP3.LUT P0, PT, PT, PT, PT, 0x80, 0x8 ;  /* 0x000000000008781c */ /* 0x000fe20003f0f070 */
[----:B------:R-:W-:Y:S01]  /*0430*/  FADD R0, R6, -R10 ;  /* 0x8000000a06007221 */ /* 0x000fe20000000000 */
[----:B------:R-:W-:Y:S02]  /*0440*/  IMAD.MOV.U32 R21, RZ, RZ, RZ ;  /* 0x000000ffff157224 */ /* 0x000fe400078e00ff */
[----:B------:R-:W-:-:S04]  /*0450*/  IMAD.WIDE R2, R24, 0x4, R2 ;  /* 0x0000000418027825 */ /* 0x000fc800078e0202 */
[----:B0-----:R-:W-:Y:S02]  /*0460*/  IMAD.MOV.U32 R4, RZ, RZ, R2 ;  /* 0x000000ffff047224 */ /* 0x001fe400078e0002 */
[----:B------:R-:W-:-:S07]  /*0470*/  IMAD.MOV.U32 R5, RZ, RZ, R3 ;  /* 0x000000ffff057224 */ /* 0x000fce00078e0003 */
.L_x_24:
[----:B------:R-:W-:Y:S01]  /*0480*/  BSSY.RECONVERGENT B0, `(.L_x_7) ;  /* 0x0000068000007945 */ /* 0x000fe20003800200 */
[----:B------:R-:W-:-:S03]  /*0490*/  PLOP3.LUT P1, PT, PT, PT, PT, 0x8, 0x80 ;  /* 0x000000000080781c */ /* 0x000fc60003f2e170 */
[----:B------:R-:W-:Y:S10]  /*04a0*/  @!P0 BRA `(.L_x_8) ;  /* 0x0000000400948947 */ /* 0x000ff40003800000 */
[----:B------:R0:W5:Y:S04]  /*04b0*/  LDG.E R12, desc[UR36][R4.64+-0x4] ;  /* 0xfffffc24040c7981 */ /* 0x000168000c1e1900 */
[----:B------:R0:W5:Y:S01]  /*04c0*/  LDG.E R13, desc[UR36][R4.64] ;  /* 0x00000024040d7981 */ /* 0x000162000c1e1900 */
[----:B------:R-:W-:Y:S01]  /*04d0*/  FADD R27, -R7, R8 ;  /* 0x00000008071b7221 */ /* 0x000fe20000000100 */
[----:B------:R-:W-:Y:S04]  /*04e0*/  BSSY.RECONVERGENT B5, `(.L_x_9) ;  /* 0x000001c000057945 */ /* 0x000fe80003800200 */
[----:B------:R-:W-:-:S13]  /*04f0*/  FSETP.NEU.AND P0, PT, R27, RZ, PT ;  /* 0x000000ff1b00720b */ /* 0x000fda0003f0d000 */
[----:B0-----:R-:W-:Y:S05]  /*0500*/  @P0 BRA `(.L_x_10) ;  /* 0x0000000000100947 */ /* 0x001fea0003800000 */
[----:B------:R-:W-:-:S13]  /*0510*/  FSETP.GT.AND P0, PT, R11, R7, PT ;  /* 0x000000070b00720b */ /* 0x000fda0003f04000 */
[CC--:B-----5:R-:W-:Y:S02]  /*0520*/  @P0 FSETP.GE.AND P3, PT, R12.reuse, R7.reuse, PT ;  /* 0x000000070c00020b */ /* 0x0e0fe40003f66000 */
[----:B------:R-:W-:Y:S01]  /*0530*/  @!P0 FSETP.LE.AND P3, PT, R12, R7, PT ;  /* 0x000000070c00820b */ /* 0x000fe20003f63000 */
[----:B------:R-:W-:-:S12]  /*0540*/  BRA `(.L_x_11) ;  /* 0x0000000000547947 */ /* 0x000fd80003800000 */
.L_x_10:
[----:B------:R-:W0:Y:S01]  /*0550*/  MUFU.RCP R3, R27 ;  /* 0x0000001b00037308 */ /* 0x000e220000001000 */
[----:B------:R-:W-:Y:S01]  /*0560*/  FADD R2, -R6, R9 ;  /* 0x0000000906027221 */ /* 0x000fe20000000100 */
[----:B------:R-:W-:Y:S06]  /*0570*/  BSSY.RECONVERGENT B8, `(.L_x_12) ;  /* 0x000000c000087945 */ /* 0x000fec0003800200 */
[----:B------:R-:W1:Y:S01]  /*0580*/  FCHK P0, R2, R27 ;  /* 0x0000001b02007302 */ /* 0x000e620000000000 */
[----:B0-----:R-:W-:-:S04]  /*0590*/  FFMA R14, -R27, R3, 1 ;  /* 0x3f8000001b0e7423 */ /* 0x001fc80000000103 */
[----:B------:R-:W-:-:S04]  /*05a0*/  FFMA R3, R3, R14, R3 ;  /* 0x0000000e03037223 */ /* 0x000fc80000000003 */
[----:B------:R-:W-:-:S04]  /*05b0*/  FFMA R14, R2, R3, RZ ;  /* 0x00000003020e7223 */ /* 0x000fc800000000ff */
[----:B------:R-:W-:-:S04]  /*05c0*/  FFMA R15, -R27, R14, R2 ;  /* 0x0000000e1b0f7223 */ /* 0x000fc80000000102 */
[----:B------:R-:W-:Y:S01]  /*05d0*/  FFMA R3, R3, R15, R14 ;  /* 0x0000000f03037223 */ /* 0x000fe2000000000e */
[----:B-1----:R-:W-:Y:S06]  /*05e0*/  @!P0 BRA `(.L_x_13) ;  /* 0x0000000000108947 */ /* 0x002fec0003800000 */
[----:B------:R-:W-:Y:S01]  /*05f0*/  IMAD.MOV.U32 R3, RZ, RZ, R27 ;  /* 0x000000ffff037224 */ /* 0x000fe200078e001b */
[----:B------:R-:W-:-:S07]  /*0600*/  MOV R14, 0x620 ;  /* 0x00000620000e7802 */ /* 0x000fce0000000f00 */
[----:B-----5:R-:W-:Y:S05]  /*0610*/  CALL.REL.NOINC `($__internal_0_$__cuda_sm3x_div_rn_noftz_f32_slowpath) ;  /* 0x0000000400f47944 */ /* 0x020fea0003c00000 */
[----:B------:R-:W-:-:S07]  /*0620*/  IMAD.MOV.U32 R3, RZ, RZ, R15 ;  /* 0x000000ffff037224 */ /* 0x000fce00078e000f */
.L_x_13:
[----:B------:R-:W-:Y:S05]  /*0630*/  BSYNC.RECONVERGENT B8 ;  /* 0x0000000000087941 */ /* 0x000fea0003800200 */
.L_x_12:
[----:B------:R-:W-:-:S04]  /*0640*/  FFMA R2, -R7, R3, R6 ;  /* 0x0000000307027223 */ /* 0x000fc80000000106 */
[-CC-:B------:R-:W-:Y:S01]  /*0650*/  FFMA R15, R11, R3.reuse, R2.reuse ;  /* 0x000000030b0f7223 */ /* 0x180fe20000000002 */
[----:B-----5:R-:W-:-:S04]  /*0660*/  FFMA R2, R12, R3, R2 ;  /* 0x000000030c027223 */ /* 0x020fc80000000002 */
[----:B------:R-:W-:-:S13]  /*0670*/  FSETP.GT.AND P0, PT, R10, R15, PT ;  /* 0x0000000f0a00720b */ /* 0x000fda0003f04000 */
[CC--:B------:R-:W-:Y:S02]  /*0680*/  @P0 FSETP.GE.AND P3, PT, R13.reuse, R2.reuse, PT ;  /* 0x000000020d00020b */ /* 0x0c0fe40003f66000 */
[----:B------:R-:W-:-:S13]  /*0690*/  @!P0 FSETP.LE.AND P3, PT, R13, R2, PT ;  /* 0x000000020d00820b */ /* 0x000fda0003f63000 */
.L_x_11:
[----:B------:R-:W-:Y:S05]  /*06a0*/  BSYNC.RECONVERGENT B5 ;  /* 0x0000000000057941 */ /* 0x000fea0003800200 */
.L_x_9:
[----:B------:R-:W-:Y:S01]  /*06b0*/  FADD R27, -R8, R11 ;  /* 0x0000000b081b7221 */ /* 0x000fe20000000100 */
[----:B------:R-:W-:Y:S04]  /*06c0*/  BSSY.RECONVERGENT B5, `(.L_x_14) ;  /* 0x0000020000057945 */ /* 0x000fe80003800200 */
[----:B------:R-:W-:-:S13]  /*06d0*/  FSETP.NEU.AND P0, PT, R27, RZ, PT ;  /* 0x000000ff1b00720b */ /* 0x000fda0003f0d000 */
[----:B------:R-:W-:Y:S05]  /*06e0*/  @!P0 BRA `(.L_x_15) ;  /* 0x0000000000608947 */ /* 0x000fea0003800000 */
        /* <DEDUP_REMOVED lines=12> */
[----:B------:R-:W-:Y:S05]  /*07b0*/  CALL.REL.NOINC `($__internal_0_$__cuda_sm3x_div_rn_noftz_f32_slowpath) ;  /* 0x00000004008c7944 */ /* 0x000fea0003c00000 */
[----:B------:R-:W-:-:S07]  /*07c0*/  IMAD.MOV.U32 R3, RZ, RZ, R15 ;  /* 0x000000ffff037224 */ /* 0x000fce00078e000f */
.L_x_17:
[----:B------:R-:W-:Y:S05]  /*07d0*/  BSYNC.RECONVERGENT B8 ;  /* 0x0000000000087941 */ /* 0x000fea0003800200 */
.L_x_16:
[----:B------:R-:W-:Y:S01]  /*07e0*/  PLOP3.LUT P2, PT, PT, PT, PT, 0x8, 0x80 ;  /* 0x000000000080781c */ /* 0x000fe20003f4e170 */
[----:B------:R-:W-:-:S12]  /*07f0*/  @!P3 BRA `(.L_x_18) ;  /* 0x000000000030b947 */ /* 0x000fd80003800000 */
[----:B------:R-:W-:-:S04]  /*0800*/  FFMA R2, -R8, R3, R9 ;  /* 0x0000000308027223 */ /* 0x000fc80000000109 */
[-CC-:B------:R-:W-:Y:S01]  /*0810*/  FFMA R15, R7, R3.reuse, R2.reuse ;  /* 0x00000003070f7223 */ /* 0x180fe20000000002 */
[----:B------:R-:W-:-:S04]  /*0820*/  FFMA R2, R12, R3, R2 ;  /* 0x000000030c027223 */ /* 0x000fc80000000002 */
[----:B------:R-:W-:-:S13]  /*0830*/  FSETP.GT.AND P0, PT, R6, R15, PT ;  /* 0x0000000f0600720b */ /* 0x000fda0003f04000 */
[CC--:B------:R-:W-:Y:S02]  /*0840*/  @!P0 FSETP.LE.AND P2, PT, R13.reuse, R2.reuse, PT ;  /* 0x000000020d00820b */ /* 0x0c0fe40003f43000 */
[----:B------:R-:W-:Y:S01]  /*0850*/  @P0 FSETP.GE.AND P2, PT, R13, R2, PT ;  /* 0x000000020d00020b */ /* 0x000fe20003f46000 */
[----:B------:R-:W-:-:S12]  /*0860*/  BRA `(.L_x_18) ;  /* 0x0000000000147947 */ /* 0x000fd80003800000 */
.L_x_15:
[----:B------:R-:W-:Y:S01]  /*0870*/  PLOP3.LUT P2, PT, PT, PT, PT, 0x8, 0x80 ;  /* 0x000000000080781c */ /* 0x000fe20003f4e170 */
[----:B------:R-:W-:-:S12]  /*0880*/  @!P3 BRA `(.L_x_18) ;  /* 0x00000000000cb947 */ /* 0x000fd80003800000 */
[----:B------:R-:W-:-:S13]  /*0890*/  FSETP.GT.AND P0, PT, R7, R8, PT ;  /* 0x000000080700720b */ /* 0x000fda0003f04000 */
[CC--:B------:R-:W-:Y:S02]  /*08a0*/  @!P0 FSETP.LE.AND P2, PT, R12.reuse, R8.reuse, PT ;  /* 0x000000080c00820b */ /* 0x0c0fe40003f43000 */
[----:B------:R-:W-:-:S13]  /*08b0*/  @P0 FSETP.GE.AND P2, PT, R12, R8, PT ;  /* 0x000000080c00020b */ /* 0x000fda0003f46000 */
.L_x_18:
[----:B------:R-:W-:Y:S05]  /*08c0*/  BSYNC.RECONVERGENT B5 ;  /* 0x0000000000057941 */ /* 0x000fea0003800200 */
.L_x_14:
[----:B------:R-:W-:Y:S01]  /*08d0*/  FADD R15, R7, -R11 ;  /* 0x8000000b070f7221 */ /* 0x000fe20000000000 */
[----:B------:R-:W-:Y:S04]  /*08e0*/  BSSY.RECONVERGENT B5, `(.L_x_19) ;  /* 0x0000020000057945 */ /* 0x000fe80003800200 */
[----:B------:R-:W-:-:S13]  /*08f0*/  FSETP.NEU.AND P0, PT, R15, RZ, PT ;  /* 0x000000ff0f00720b */ /* 0x000fda0003f0d000 */
[----:B------:R-:W-:Y:S05]  /*0900*/  @!P0 BRA `(.L_x_20) ;  /* 0x0000000000608947 */ /* 0x000fea0003800000 */
[----:B------:R-:W0:Y:S01]  /*0910*/  MUFU.RCP R2, R15 ;  /* 0x0000000f00027308 */ /* 0x000e220000001000 */
[----:B------:R-:W-:Y:S07]  /*0920*/  BSSY.RECONVERGENT B8, `(.L_x_21) ;  /* 0x000000d000087945 */ /* 0x000fee0003800200 */
        /* <DEDUP_REMOVED lines=8> */
[----:B------:R-:W-:Y:S01]  /*09b0*/  MOV R14, 0x9e0 ;  /* 0x000009e0000e7802 */ /* 0x000fe20000000f00 */
[----:B------:R-:W-:-:S07]  /*09c0*/  IMAD.MOV.U32 R2, RZ, RZ, R0 ;  /* 0x000000ffff027224 */ /* 0x000fce00078e0000 */
[----:B------:R-:W-:Y:S05]  /*09d0*/  CALL.REL.NOINC `($__internal_0_$__cuda_sm3x_div_rn_noftz_f32_slowpath) ;  /* 0x0000000400047944 */ /* 0x000fea0003c00000 */
[----:B------:R-:W-:-:S07]  /*09e0*/  IMAD.MOV.U32 R3, RZ, RZ, R15 ;  /* 0x000000ffff037224 */ /* 0x000fce00078e000f */
.L_x_22:
[----:B------:R-:W-:Y:S05]  /*09f0*/  BSYNC.RECONVERGENT B8 ;  /* 0x0000000000087941 */ /* 0x000fea0003800200 */
.L_x_21:
        /* <DEDUP_REMOVED lines=9> */
.L_x_20:
[----:B------:R-:W-:Y:S01]  /*0a90*/  PLOP3.LUT P1, PT, PT, PT, PT, 0x8, 0x80 ;  /* 0x000000000080781c */ /* 0x000fe20003f2e170 */
[----:B------:R-:W-:-:S12]  /*0aa0*/  @!P2 BRA `(.L_x_23) ;  /* 0x00000000000ca947 */ /* 0x000fd80003800000 */
[----:B------:R-:W-:-:S13]  /*0ab0*/  FSETP.GT.AND P0, PT, R8, R11, PT ;  /* 0x0000000b0800720b */ /* 0x000fda0003f04000 */
[CC--:B------:R-:W-:Y:S02]  /*0ac0*/  @!P0 FSETP.LE.AND P1, PT, R12.reuse, R11.reuse, PT ;  /* 0x0000000b0c00820b */ /* 0x0c0fe40003f23000 */
[----:B------:R-:W-:-:S13]  /*0ad0*/  @P0 FSETP.GE.AND P1, PT, R12, R11, PT ;  /* 0x0000000b0c00020b */ /* 0x000fda0003f26000 */
.L_x_23:
[----:B------:R-:W-:Y:S05]  /*0ae0*/  BSYNC.RECONVERGENT B5 ;  /* 0x0000000000057941 */ /* 0x000fea0003800200 */
.L_x_19:
[----:B------:R-:W-:-:S13]  /*0af0*/  PLOP3.LUT P1, PT, P1, PT, PT, 0x8, 0x80 ;  /* 0x000000000080781c */ /* 0x000fda0000f2e170 */
.L_x_8:
[----:B------:R-:W-:Y:S05]  /*0b00*/  BSYNC.RECONVERGENT B0 ;  /* 0x0000000000007941 */ /* 0x000fea0003800200 */
.L_x_7:
[----:B------:R-:W-:Y:S01]  /*0b10*/  VIADD R21, R21, 0x1 ;  /* 0x0000000115157836 */ /* 0x000fe20000000000 */
[----:B------:R-:W-:Y:S02]  /*0b20*/  IADD3 R4, P3, PT, R4, 0x8, RZ ;  /* 0x0000000804047810 */ /* 0x000fe40007f7e0ff */
[----:B------:R-:W-:Y:S02]  /*0b30*/  PLOP3.LUT P0, PT, P1, PT, PT, 0x80, 0x8 ;  /* 0x000000000008781c */ /* 0x000fe40000f0f070 */
[----:B------:R-:W-:Y:S01]  /*0b40*/  I2FP.F32.U32 R3, R21 ;  /* 0x0000001500037245 */ /* 0x000fe20000201000 */
[----:B------:R-:W-:-:S03]  /*0b50*/  IMAD.X R5, RZ, RZ, R5, P3 ;  /* 0x000000ffff057224 */ /* 0x000fc600018e0605 */
[----:B------:R-:W-:-:S13]  /*0b60*/  FSETP.GT.AND P2, PT, R26, R3, PT ;  /* 0x000000031a00720b */ /* 0x000fda0003f44000 */
[----:B------:R-:W-:Y:S05]  /*0b70*/  @P2 BRA `(.L_x_24) ;  /* 0xfffffff800402947 */ /* 0x000fea000383ffff */
[----:B------:R-:W-:Y:S05]  /*0b80*/  BSYNC.RECONVERGENT B1 ;  /* 0x0000000000017941 */ /* 0x000fea0003800200 */
.L_x_6:
[----:B------:R-:W-:Y:S05]  /*0b90*/  @!P1 BREAK.RELIABLE B2 ;  /* 0x0000000000029942 */ /* 0x000fea0003800100 */
[----:B------:R-:W-:Y:S05]  /*0ba0*/  @!P1 BRA `(.L_x_25) ;  /* 0x00000000006c9947 */ /* 0x000fea0003800000 */
.L_x_5:
[----:B------:R-:W-:Y:S05]  /*0bb0*/  BSYNC.RELIABLE B2 ;  /* 0x0000000000027941 */ /* 0x000fea0003800100 */
.L_x_4:
[----:B------:R-:W-:Y:S01]  /*0bc0*/  MOV R2, 0x0 ;  /* 0x0000000000027802 */ /* 0x000fe20000000f00 */
[----:B------:R-:W-:Y:S01]  /*0bd0*/  FADD R0, R26, -1 ;  /* 0xbf8000001a007421 */ /* 0x000fe20000000000 */
[----:B0-----:R-:W-:Y:S02]  /*0be0*/  IMAD.MOV.U32 R4, RZ, RZ, 0x18 ;  /* 0x00000018ff047424 */ /* 0x001fe400078e00ff */
[----:B------:R-:W-:Y:S01]  /*0bf0*/  IMAD.MOV.U32 R5, RZ, RZ, RZ ;  /* 0x000000ffff057224 */ /* 0x000fe200078e00ff */
[----:B------:R0:W1:Y:S01]  /*0c00*/  F2I.TRUNC.NTZ R26, R0 ;  /* 0x00000000001a7305 */ /* 0x000062000020f100 */
[----:B------:R-:W2:Y:S05]  /*0c10*/  LDC.64 R2, c[0x4][R2] ;  /* 0x0100000002027b82 */ /* 0x000eaa0000000a00 */
[----:B------:R-:W-:-:S07]  /*0c20*/  LEPC R20, `(.L_x_26) ;  /* 0x000000001014794e */ /* 0x000fce0000000000 */
[----:B012---:R-:W-:Y:S05]  /*0c30*/  CALL.ABS.NOINC R2 ;  /* 0x0000000002007343 */ /* 0x007fea0003c00000 */
.L_x_26:
[----:B------:R-:W-:-:S13]  /*0c40*/  ISETP.GE.AND P0, PT, R26, 0x2, PT ;  /* 0x000000021a00780c */ /* 0x000fda0003f06270 */
[----:B------:R-:W-:Y:S05]  /*0c50*/  @!P0 BRA `(.L_x_25) ;  /* 0x0000000000408947 */ /* 0x000fea0003800000 */
[----:B------:R-:W0:Y:S02]  /*0c60*/  LDC.64 R2, c[0x0][0x380] ;  /* 0x0000e000ff027b82 */ /* 0x000e240000000a00 */
[----:B0-----:R-:W-:-:S05]  /*0c70*/  IMAD.WIDE R2, R24, 0x4, R2 ;  /* 0x0000000418027825 */ /* 0x001fca00078e0202 */
        /* <DEDUP_REMOVED lines=12> */
[----:B0-----:R-:W2:Y:S04]  /*0d40*/  LDG.E R9, desc[UR36][R6.64+0x4] ;  /* 0x0000042406097981 */ /* 0x001ea8000c1e1900 */
[----:B--2---:R1:W-:Y:S02]  /*0d50*/  ST.E desc[UR36][R4.64+0x14], R9 ;  /* 0x0000140904007985 */ /* 0x0043e4000c101924 */
.L_x_25:
[----:B------:R-:W-:Y:S05]  /*0d60*/  BSYNC.RECONVERGENT B6 ;  /* 0x0000000000067941 */ /* 0x000fea0003800200 */
.L_x_3:
[----:B------:R-:W-:-:S13]  /*0d70*/  ISETP.NE.AND P0, PT, R25, RZ, PT ;  /* 0x000000ff1900720c */ /* 0x000fda0003f05270 */
[----:B------:R-:W-:Y:S05]  /*0d80*/  @!P0 BRA `(.L_x_27) ;  /* 0xfffffff000fc8947 */ /* 0x000fea000383ffff */
.L_x_1:
[----:B------:R-:W-:Y:S05]  /*0d90*/  BSYNC.RECONVERGENT B7 ;  /* 0x0000000000077941 */ /* 0x000fea0003800200 */
.L_x_0:
[----:B------:R-:W0:Y:S01]  /*0da0*/  LDCU UR4, c[0x0][0x390] ;  /* 0x00007200ff0477ac */ /* 0x000e220008000800 */
[----:B------:R-:W-:-:S05]  /*0db0*/  VIADD R23, R23, UR38 ;  /* 0x0000002617177c36 */ /* 0x000fca0008000000 */
[----:B0-----:R-:W-:-:S13]  /*0dc0*/  ISETP.GE.AND P0, PT, R23, UR4, PT ;  /* 0x0000000417007c0c */ /* 0x001fda000bf06270 */
[----:B------:R-:W-:Y:S05]  /*0dd0*/  @!P0 BRA `(.L_x_28) ;  /* 0xfffffff000c08947 */ /* 0x000fea000383ffff */
[----:B------:R-:W-:Y:S05]  /*0de0*/  EXIT ;  /* 0x000000000000794d */ /* 0x000fea0003800000 */
        .weak           $__internal_0_$__cuda_sm3x_div_rn_noftz_f32_slowpath
        .type           $__internal_0_$__cuda_sm3x_div_rn_noftz_f32_slowpath,@function
        .size           $__internal_0_$__cuda_sm3x_div_rn_noftz_f32_slowpath,(.L_x_41 - $__internal_0_$__cuda_sm3x_div_rn_noftz_f32_slowpath)
$__internal_0_$__cuda_sm3x_div_rn_noftz_f32_slowpath:
[----:B------:R-:W-:Y:S01]  /*0df0*/  SHF.R.U32.HI R20, RZ, 0x17, R3 ;  /* 0x00000017ff147819 */ /* 0x000fe20000011603 */
[----:B------:R-:W-:Y:S01]  /*0e00*/  BSSY.RECONVERGENT B3, `(.L_x_29) ;  /* 0x0000062000037945 */ /* 0x000fe20003800200 */
[----:B------:R-:W-:Y:S02]  /*0e10*/  SHF.R.U32.HI R15, RZ, 0x17, R2 ;  /* 0x00000017ff0f7819 */ /* 0x000fe40000011602 */
[----:B------:R-:W-:Y:S02]  /*0e20*/  LOP3.LUT R20, R20, 0xff, RZ, 0xc0, !PT ;  /* 0x000000ff14147812 */ /* 0x000fe400078ec0ff */
[----:B------:R-:W-:-:S03]  /*0e30*/  LOP3.LUT R29, R15, 0xff, RZ, 0xc0, !PT ;  /* 0x000000ff0f1d7812 */ /* 0x000fc600078ec0ff */
[----:B------:R-:W-:Y:S02]  /*0e40*/  VIADD R28, R20, 0xffffffff ;  /* 0xffffffff141c7836 */ /* 0x000fe40000000000 */
[----:B------:R-:W-:-:S03]  /*0e50*/  VIADD R27, R29, 0xffffffff ;  /* 0xffffffff1d1b7836 */ /* 0x000fc60000000000 */
[----:B------:R-:W-:-:S04]  /*0e60*/  ISETP.GT.U32.AND P0, PT, R28, 0xfd, PT ;  /* 0x000000fd1c00780c */ /* 0x000fc80003f04070 */
[----:B------:R-:W-:-:S13]  /*0e70*/  ISETP.GT.U32.OR P0, PT, R27, 0xfd, P0 ;  /* 0x000000fd1b00780c */ /* 0x000fda0000704470 */
[----:B------:R-:W-:Y:S01]  /*0e80*/  @!P0 IMAD.MOV.U32 R15, RZ, RZ, RZ ;  /* 0x000000ffff0f8224 */ /* 0x000fe200078e00ff */
[----:B------:R-:W-:Y:S06]  /*0e90*/  @!P0 BRA `(.L_x_30) ;  /* 0x00000000005c8947 */ /* 0x000fec0003800000 */
[----:B------:R-:W-:Y:S02]  /*0ea0*/  FSETP.GTU.FTZ.AND P0, PT, |R2|, +INF , PT ;  /* 0x7f8000000200780b */ /* 0x000fe40003f1c200 */
[----:B------:R-:W-:-:S04]  /*0eb0*/  FSETP.GTU.FTZ.AND P1, PT, |R3|, +INF , PT ;  /* 0x7f8000000300780b */ /* 0x000fc80003f3c200 */
[----:B------:R-:W-:-:S13]  /*0ec0*/  PLOP3.LUT P0, PT, P0, P1, PT, 0xf8, 0x8f ;  /* 0x00000000008f781c */ /* 0x000fda0000703f70 */
[----:B------:R-:W-:Y:S05]  /*0ed0*/  @P0 BRA `(.L_x_31) ;  /* 0x00000004004c0947 */ /* 0x000fea0003800000 */
[----:B------:R-:W-:-:S13]  /*0ee0*/  LOP3.LUT P0, RZ, R3, 0x7fffffff, R2, 0xc8, !PT ;  /* 0x7fffffff03ff7812 */ /* 0x000fda000780c802 */
[----:B------:R-:W-:Y:S05]  /*0ef0*/  @!P0 BRA `(.L_x_32) ;  /* 0x00000004003c8947 */ /* 0x000fea0003800000 */
[C---:B------:R-:W-:Y:S02]  /*0f00*/  FSETP.NEU.FTZ.AND P4, PT, |R2|.reuse, +INF , PT ;  /* 0x7f8000000200780b */ /* 0x040fe40003f9d200 */
[----:B------:R-:W-:Y:S02]  /*0f10*/  FSETP.NEU.FTZ.AND P1, PT, |R3|, +INF , PT ;  /* 0x7f8000000300780b */ /* 0x000fe40003f3d200 */
[----:B------:R-:W-:-:S11]  /*0f20*/  FSETP.NEU.FTZ.AND P0, PT, |R2|, +INF , PT ;  /* 0x7f8000000200780b */ /* 0x000fd60003f1d200 */
[----:B------:R-:W-:Y:S05]  /*0f30*/  @!P1 BRA !P4, `(.L_x_32) ;  /* 0x00000004002c9947 */ /* 0x000fea0006000000 */
[----:B------:R-:W-:-:S04]  /*0f40*/  LOP3.LUT P4, RZ, R2, 0x7fffffff, RZ, 0xc0, !PT ;  /* 0x7fffffff02ff7812 */ /* 0x000fc8000788c0ff */
[----:B------:R-:W-:-:S13]  /*0f50*/  PLOP3.LUT P1, PT, P1, P4, PT, 0x2f, 0xf2 ;  /* 0x0000000000f2781c */ /* 0x000fda0000f28577 */
[----:B------:R-:W-:Y:S05]  /*0f60*/  @P1 BRA `(.L_x_33) ;  /* 0x0000000400181947 */ /* 0x000fea0003800000 */
[----:B------:R-:W-:-:S04]  /*0f70*/  LOP3.LUT P1, RZ, R3, 0x7fffffff, RZ, 0xc0, !PT ;  /* 0x7fffffff03ff7812 */ /* 0x000fc8000782c0ff */
[----:B------:R-:W-:-:S13]  /*0f80*/  PLOP3.LUT P0, PT, P0, P1, PT, 0x2f, 0xf2 ;  /* 0x0000000000f2781c */ /* 0x000fda0000702577 */
[----:B------:R-:W-:Y:S05]  /*0f90*/  @P0 BRA `(.L_x_34) ;  /* 0x0000000400000947 */ /* 0x000fea0003800000 */
[----:B------:R-:W-:Y:S02]  /*0fa0*/  ISETP.GE.AND P0, PT, R27, RZ, PT ;  /* 0x000000ff1b00720c */ /* 0x000fe40003f06270 */
[----:B------:R-:W-:-:S11]  /*0fb0*/  ISETP.GE.AND P1, PT, R28, RZ, PT ;  /* 0x000000ff1c00720c */ /* 0x000fd60003f26270 */
[----:B------:R-:W-:Y:S02]  /*0fc0*/  @P0 IMAD.MOV.U32 R15, RZ, RZ, RZ ;  /* 0x000000ffff0f0224 */ /* 0x000fe400078e00ff */
[----:B------:R-:W-:Y:S01]  /*0fd0*/  @!P0 FFMA R2, R2, 1.84467440737095516160e+19, RZ ;  /* 0x5f80000002028823 */ /* 0x000fe200000000ff */
[----:B------:R-:W-:Y:S02]  /*0fe0*/  @!P0 IMAD.MOV.U32 R15, RZ, RZ, -0x40 ;  /* 0xffffffc0ff0f8424 */ /* 0x000fe400078e00ff */
[----:B------:R-:W-:Y:S02]  /*0ff0*/  @!P1 FFMA R3, R3, 1.84467440737095516160e+19, RZ ;  /* 0x5f80000003039823 */ /* 0x000fe400000000ff */
[----:B------:R-:W-:-:S07]  /*1000*/  @!P1 VIADD R15, R15, 0x40 ;  /* 0x000000400f0f9836 */ /* 0x000fce0000000000 */
.L_x_30:
[----:B------:R-:W-:Y:S01]  /*1010*/  LEA R28, R20, 0xc0800000, 0x17 ;  /* 0xc0800000141c7811 */ /* 0x000fe200078eb8ff */
[----:B------:R-:W-:Y:S04]  /*1020*/  BSSY.RECONVERGENT B4, `(.L_x_35) ;  /* 0x0000036000047945 */ /* 0x000fe80003800200 */
[----:B------:R-:W-:Y:S02]  /*1030*/  IMAD.IADD R28, R3, 0x1, -R28 ;  /* 0x00000001031c7824 */ /* 0x000fe400078e0a1c */
[----:B------:R-:W-:Y:S02]  /*1040*/  VIADD R3, R29, 0xffffff81 ;  /* 0xffffff811d037836 */ /* 0x000fe40000000000 */
[----:B------:R-:W0:Y:S01]  /*1050*/  MUFU.RCP R27, R28 ;  /* 0x0000001c001b7308 */ /* 0x000e220000001000 */
[----:B------:R-:W-:Y:S01]  /*1060*/  FADD.FTZ R29, -R28, -RZ ;  /* 0x800000ff1c1d7221 */ /* 0x000fe20000010100 */
[C---:B------:R-:W-:Y:S01]  /*1070*/  IMAD R2, R3.reuse, -0x800000, R2 ;  /* 0xff80000003027824 */ /* 0x040fe200078e0202 */
[----:B------:R-:W-:-:S02]  /*1080*/  IADD3 R30, PT, PT, R3, 0x7f, -R20 ;  /* 0x0000007f031e7810 */ /* 0x000fc40007ffe814 */
[----:B0-----:R-:W-:-:S04]  /*1090*/  FFMA R20, R27, R29, 1 ;  /* 0x3f8000001b147423 */ /* 0x001fc8000000001d */
[----:B------:R-:W-:Y:S01]  /*10a0*/  FFMA R3, R27, R20, R27 ;  /* 0x000000141b037223 */ /* 0x000fe2000000001b */
[----:B------:R-:W-:-:S03]  /*10b0*/  IMAD.IADD R27, R30, 0x1, R15 ;  /* 0x000000011e1b7824 */ /* 0x000fc600078e020f */
[----:B------:R-:W-:-:S04]  /*10c0*/  FFMA R20, R2, R3, RZ ;  /* 0x0000000302147223 */ /* 0x000fc800000000ff */
[----:B------:R-:W-:-:S04]  /*10d0*/  FFMA R15, R29, R20, R2 ;  /* 0x000000141d0f7223 */ /* 0x000fc80000000002 */
[----:B------:R-:W-:-:S04]  /*10e0*/  FFMA R30, R3, R15, R20 ;  /* 0x0000000f031e7223 */ /* 0x000fc80000000014 */
[----:B------:R-:W-:-:S04]  /*10f0*/  FFMA R29, R29, R30, R2 ;  /* 0x0000001e1d1d7223 */ /* 0x000fc80000000002 */
[----:B------:R-:W-:-:S05]  /*1100*/  FFMA R2, R3, R29, R30 ;  /* 0x0000001d03027223 */ /* 0x000fca000000001e */
[----:B------:R-:W-:-:S04]  /*1110*/  SHF.R.U32.HI R15, RZ, 0x17, R2 ;  /* 0x00000017ff0f7819 */ /* 0x000fc80000011602 */
[----:B------:R-:W-:-:S05]  /*1120*/  LOP3.LUT R15, R15, 0xff, RZ, 0xc0, !PT ;  /* 0x000000ff0f0f7812 */ /* 0x000fca00078ec0ff */
[----:B------:R-:W-:-:S04]  /*1130*/  IMAD.IADD R28, R15, 0x1, R27 ;  /* 0x000000010f1c7824 */ /* 0x000fc800078e021b */
[----:B------:R-:W-:-:S05]  /*1140*/  VIADD R15, R28, 0xffffffff ;  /* 0xffffffff1c0f7836 */ /* 0x000fca0000000000 */
[----:B------:R-:W-:-:S13]  /*1150*/  ISETP.GE.U32.AND P0, PT, R15, 0xfe, PT ;  /* 0x000000fe0f00780c */ /* 0x000fda0003f06070 */
[----:B------:R-:W-:Y:S05]  /*1160*/  @!P0 BRA `(.L_x_36) ;  /* 0x0000000000808947 */ /* 0x000fea0003800000 */
[----:B------:R-:W-:-:S13]  /*1170*/  ISETP.GT.AND P0, PT, R28, 0xfe, PT ;  /* 0x000000fe1c00780c */ /* 0x000fda0003f04270 */
[----:B------:R-:W-:Y:S05]  /*1180*/  @P0 BRA `(.L_x_37) ;  /* 0x00000000006c0947 */ /* 0x000fea0003800000 */
[----:B------:R-:W-:-:S13]  /*1190*/  ISETP.GE.AND P0, PT, R28, 0x1, PT ;  /* 0x000000011c00780c */ /* 0x000fda0003f06270 */
[----:B------:R-:W-:Y:S05]  /*11a0*/  @P0 BRA `(.L_x_38) ;  /* 0x0000000000740947 */ /* 0x000fea0003800000 */
[----:B------:R-:W-:Y:S02]  /*11b0*/  ISETP.GE.AND P0, PT, R28, -0x18, PT ;  /* 0xffffffe81c00780c */ /* 0x000fe40003f06270 */
[----:B------:R-:W-:-:S11]  /*11c0*/  LOP3.LUT R2, R2, 0x80000000, RZ, 0xc0, !PT ;  /* 0x8000000002027812 */ /* 0x000fd600078ec0ff */
[----:B------:R-:W-:Y:S05]  /*11d0*/  @!P0 BRA `(.L_x_38) ;  /* 0x0000000000688947 */ /* 0x000fea0003800000 */
[CCC-:B------:R-:W-:Y:S01]  /*11e0*/  FFMA.RP R15, R3.reuse, R29.reuse, R30.reuse ;  /* 0x0000001d030f7223 */ /* 0x1c0fe2000000801e */
[CCC-:B------:R-:W-:Y:S01]  /*11f0*/  FFMA.RM R20, R3.reuse, R29.reuse, R30.reuse ;  /* 0x0000001d03147223 */ /* 0x1c0fe2000000401e */
[----:B------:R-:W-:Y:S01]  /*1200*/  FFMA.RZ R3, R3, R29, R30 ;  /* 0x0000001d03037223 */ /* 0x000fe2000000c01e */
[C---:B------:R-:W-:Y:S02]  /*1210*/  ISETP.NE.AND P4, PT, R28.reuse, RZ, PT ;  /* 0x000000ff1c00720c */ /* 0x040fe40003f85270 */
[C---:B------:R-:W-:Y:S02]  /*1220*/  ISETP.NE.AND P1, PT, R28.reuse, RZ, PT ;  /* 0x000000ff1c00720c */ /* 0x040fe40003f25270 */
[----:B------:R-:W-:Y:S02]  /*1230*/  LOP3.LUT R3, R3, 0x7fffff, RZ, 0xc0, !PT ;  /* 0x007fffff03037812 */ /* 0x000fe400078ec0ff */
[----:B------:R-:W-:Y:S01]  /*1240*/  FSETP.NEU.FTZ.AND P0, PT, R15, R20, PT ;  /* 0x000000140f00720b */ /* 0x000fe20003f1d000 */
[----:B------:R-:W-:Y:S01]  /*1250*/  VIADD R20, R28, 0x20 ;  /* 0x000000201c147836 */ /* 0x000fe20000000000 */
[----:B------:R-:W-:Y:S01]  /*1260*/  LOP3.LUT R3, R3, 0x800000, RZ, 0xfc, !PT ;  /* 0x0080000003037812 */ /* 0x000fe200078efcff */
[----:B------:R-:W-:-:S03]  /*1270*/  IMAD.MOV R28, RZ, RZ, -R28 ;  /* 0x000000ffff1c7224 */ /* 0x000fc600078e0a1c */
[----:B------:R-:W-:Y:S02]  /*1280*/  SHF.L.U32 R20, R3, R20, RZ ;  /* 0x0000001403147219 */ /* 0x000fe400000006ff */
[----:B------:R-:W-:Y:S02]  /*1290*/  SEL R28, R28, RZ, P4 ;  /* 0x000000ff1c1c7207 */ /* 0x000fe40002000000 */
[----:B------:R-:W-:Y:S02]  /*12a0*/  ISETP.NE.AND P1, PT, R20, RZ, P1 ;  /* 0x000000ff1400720c */ /* 0x000fe40000f25270 */
[----:B------:R-:W-:Y:S02]  /*12b0*/  SHF.R.U32.HI R28, RZ, R28, R3 ;  /* 0x0000001cff1c7219 */ /* 0x000fe40000011603 */
[----:B------:R-:W-:Y:S02]  /*12c0*/  PLOP3.LUT P0, PT, P0, P1, PT, 0xf8, 0x8f ;  /* 0x00000000008f781c */ /* 0x000fe40000703f70 */
[----:B------:R-:W-:-:S02]  /*12d0*/  SHF.R.U32.HI R20, RZ, 0x1, R28 ;  /* 0x00000001ff147819 */ /* 0x000fc4000001161c */
[----:B------:R-:W-:-:S04]  /*12e0*/  SEL R3, RZ, 0x1, !P0 ;  /* 0x00000001ff037807 */ /* 0x000fc80004000000 */
[----:B------:R-:W-:-:S04]  /*12f0*/  LOP3.LUT R3, R3, 0x1, R20, 0xf8, !PT ;  /* 0x0000000103037812 */ /* 0x000fc800078ef814 */
[----:B------:R-:W-:-:S05]  /*1300*/  LOP3.LUT R3, R3, R28, RZ, 0xc0, !PT ;  /* 0x0000001c03037212 */ /* 0x000fca00078ec0ff */
[----:B------:R-:W-:-:S05]  /*1310*/  IMAD.IADD R3, R20, 0x1, R3 ;  /* 0x0000000114037824 */ /* 0x000fca00078e0203 */
[----:B------:R-:W-:Y:S01]  /*1320*/  LOP3.LUT R2, R3, R2, RZ, 0xfc, !PT ;  /* 0x0000000203027212 */ /* 0x000fe200078efcff */
[----:B------:R-:W-:Y:S06]  /*1330*/  BRA `(.L_x_38) ;  /* 0x0000000000107947 */ /* 0x000fec0003800000 */
.L_x_37:
[----:B------:R-:W-:-:S04]  /*1340*/  LOP3.LUT R2, R2, 0x80000000, RZ, 0xc0, !PT ;  /* 0x8000000002027812 */ /* 0x000fc800078ec0ff */
[----:B------:R-:W-:Y:S01]  /*1350*/  LOP3.LUT R2, R2, 0x7f800000, RZ, 0xfc, !PT ;  /* 0x7f80000002027812 */ /* 0x000fe200078efcff */
[----:B------:R-:W-:Y:S06]  /*1360*/  BRA `(.L_x_38) ;  /* 0x0000000000047947 */ /* 0x000fec0003800000 */
.L_x_36:
[----:B------:R-:W-:-:S07]  /*1370*/  IMAD R2, R27, 0x800000, R2 ;  /* 0x008000001b027824 */ /* 0x000fce00078e0202 */
.L_x_38:
[----:B------:R-:W-:Y:S05]  /*1380*/  BSYNC.RECONVERGENT B4 ;  /* 0x0000000000047941 */ /* 0x000fea0003800200 */
.L_x_35:
[----:B------:R-:W-:Y:S05]  /*1390*/  BRA `(.L_x_39) ;  /* 0x0000000000207947 */ /* 0x000fea0003800000 */
.L_x_34:
[----:B------:R-:W-:-:S04]  /*13a0*/  LOP3.LUT R2, R3, 0x80000000, R2, 0x48, !PT ;  /* 0x8000000003027812 */ /* 0x000fc800078e4802 */
[----:B------:R-:W-:Y:S01]  /*13b0*/  LOP3.LUT R2, R2, 0x7f800000, RZ, 0xfc, !PT ;  /* 0x7f80000002027812 */ /* 0x000fe200078efcff */
[----:B------:R-:W-:Y:S06]  /*13c0*/  BRA `(.L_x_39) ;  /* 0x0000000000147947 */ /* 0x000fec0003800000 */
.L_x_33:
[----:B------:R-:W-:Y:S01]  /*13d0*/  LOP3.LUT R2, R3, 0x80000000, R2, 0x48, !PT ;  /* 0x8000000003027812 */ /* 0x000fe200078e4802 */
[----:B------:R-:W-:Y:S06]  /*13e0*/  BRA `(.L_x_39) ;  /* 0x00000000000c7947 */ /* 0x000fec0003800000 */
.L_x_32:
[----:B------:R-:W0:Y:S01]  /*13f0*/  MUFU.RSQ R2, -QNAN ;  /* 0xffc0000000027908 */ /* 0x000e220000001400 */
[----:B------:R-:W-:Y:S05]  /*1400*/  BRA `(.L_x_39) ;  /* 0x0000000000047947 */ /* 0x000fea0003800000 */
.L_x_31:
[----:B------:R-:W-:-:S07]  /*1410*/  FADD.FTZ R2, R2, R3 ;  /* 0x0000000302027221 */ /* 0x000fce0000010000 */
.L_x_39:
[----:B------:R-:W-:Y:S05]  /*1420*/  BSYNC.RECONVERGENT B3 ;  /* 0x0000000000037941 */ /* 0x000fea0003800200 */
.L_x_29:
[----:B0-----:R-:W-:Y:S02]  /*1430*/  IMAD.MOV.U32 R15, RZ, RZ, R2 ;  /* 0x000000ffff0f7224 */ /* 0x001fe400078e0002 */
[----:B------:R-:W-:Y:S02]  /*1440*/  IMAD.MOV.U32 R2, RZ, RZ, R14 ;  /* 0x000000ffff027224 */ /* 0x000fe400078e000e */
[----:B------:R-:W-:-:S04]  /*1450*/  IMAD.MOV.U32 R3, RZ, RZ, 0x0 ;  /* 0x00000000ff037424 */ /* 0x000fc800078e00ff */
[----:B------:R-:W-:Y:S05]  /*1460*/  RET.REL.NODEC R2 `(_Z21parallel_checkOverlapPfPii) ;  /* 0xffffffe802e47950 */ /* 0x000fea0003c3ffff */
.L_x_40:
[----:B------:R-:W-:-:S00]  /*1470*/  BRA `(.L_x_40) ;  /* 0xfffffffc00fc7947 */ /* 0x000fc0000383ffff */
[----:B------:R-:W-:-:S00]  /*1480*/  NOP ;  /* 0x0000000000007918 */ /* 0x000fc00000000000 */
[----:B------:R-:W-:-:S00]  /*1490*/  NOP ;  /* 0x0000000000007918 */ /* 0x000fc00000000000 */
[----:B------:R-:W-:-:S00]  /*14a0*/  NOP ;  /* 0x0000000000007918 */ /* 0x000fc00000000000 */
[----:B------:R-:W-:-:S00]  /*14b0*/  NOP ;  /* 0x0000000000007918 */ /* 0x000fc00000000000 */
[----:B------:R-:W-:-:S00]  /*14c0*/  NOP ;  /* 0x0000000000007918 */ /* 0x000fc00000000000 */
[----:B------:R-:W-:-:S00]  /*14d0*/  NOP ;  /* 0x0000000000007918 */ /* 0x000fc00000000000 */
[----:B------:R-:W-:-:S00]  /*14e0*/  NOP ;  /* 0x0000000000007918 */ /* 0x000fc00000000000 */
[----:B------:R-:W-:-:S00]  /*14f0*/  NOP ;  /* 0x0000000000007918 */ /* 0x000fc00000000000 */
.L_x_41:


//--------------------- .nv.shared.reserved.0     --------------------------
	.section	.nv.shared.reserved.0,"aw",@nobits
	.weak		__nv_reservedSMEM_offset_0_alias
	.size		__nv_reservedSMEM_offset_0_alias, 0, 64
	.other		__nv_reservedSMEM_offset_0_alias,@"STO_CUDA_RESERVED_SHARED STV_DEFAULT"
__nv_reservedSMEM_offset_0_alias:
	.zero		0
	.zero		64


//--------------------- .nv.constant0._Z21parallel_checkOverlapPfPii --------------------------
	.section	.nv.constant0._Z21parallel_checkOverlapPfPii,"a",@progbits
	.sectionflags	@""
	.align	4
.nv.constant0._Z21parallel_checkOverlapPfPii:
	.zero		916


//--------------------- SYMBOLS --------------------------

	.type		.nv.reservedSmem.offset0,@object
	.size		.nv.reservedSmem.offset0,0x4
	.type		malloc,@function
